//
// Generated by NVIDIA NVVM Compiler
//
// Compiler Build ID: CL-36424714
// Cuda compilation tools, release 13.0, V13.0.88
// Based on NVVM 20.0.0
//

.version 9.0
.target sm_100
.address_size 64

	// .globl	_Z12reverseWordsPcS_

.visible .entry _Z12reverseWordsPcS_(
	.param .u64 .ptr .align 1 _Z12reverseWordsPcS__param_0,
	.param .u64 .ptr .align 1 _Z12reverseWordsPcS__param_1
)
{
	.reg .pred 	%p<13>;
	.reg .b16 	%rs<15>;
	.reg .b32 	%r<38>;
	.reg .b64 	%rd<29>;

	ld.param.u64 	%rd11, [_Z12reverseWordsPcS__param_0];
	ld.param.u64 	%rd12, [_Z12reverseWordsPcS__param_1];
	cvta.to.global.u64 	%rd1, %rd12;
	cvta.to.global.u64 	%rd2, %rd11;
	mov.u32 	%r1, %tid.x;
	mov.u32 	%r22, %ctaid.x;
	mov.u32 	%r23, %ntid.x;
	mul.lo.s32 	%r2, %r22, %r23;
	add.s32 	%r35, %r2, %r1;
	cvt.s64.s32 	%rd27, %r35;
	add.s64 	%rd28, %rd2, %rd27;
	ld.global.u8 	%rs14, [%rd28];
	setp.eq.s16 	%p1, %rs14, 32;
	@%p1 bra 	$L__BB0_17;
	setp.eq.s32 	%p2, %r35, 0;
	@%p2 bra 	$L__BB0_3;
	ld.global.u8 	%rs4, [%rd28+-1];
	setp.ne.s16 	%p3, %rs4, 32;
	@%p3 bra 	$L__BB0_17;
$L__BB0_3:
	mov.u32 	%r31, %r35;
$L__BB0_4:
	setp.eq.s16 	%p4, %rs14, 0;
	@%p4 bra 	$L__BB0_6;
	add.s32 	%r5, %r31, 1;
	cvt.s64.s32 	%rd27, %r5;
	cvt.s64.s32 	%rd13, %r31;
	add.s64 	%rd14, %rd2, %rd13;
	add.s64 	%rd28, %rd14, 1;
	ld.global.u8 	%rs14, [%rd14+1];
	setp.ne.s16 	%p5, %rs14, 32;
	mov.u32 	%r31, %r5;
	@%p5 bra 	$L__BB0_4;
$L__BB0_6:
	setp.le.s32 	%p6, %r31, %r35;
	@%p6 bra 	$L__BB0_13;
	sub.s32 	%r24, %r31, %r35;
	and.b32  	%r7, %r24, 3;
	setp.eq.s32 	%p7, %r7, 0;
	@%p7 bra 	$L__BB0_10;
	add.s32 	%r33, %r31, -1;
	neg.s32 	%r32, %r7;
$L__BB0_9:
	.pragma "nounroll";
	cvt.s64.s32 	%rd15, %r35;
	add.s64 	%rd16, %rd1, %rd15;
	cvt.s64.s32 	%rd17, %r33;
	add.s64 	%rd18, %rd2, %rd17;
	ld.global.u8 	%rs6, [%rd18];
	st.global.u8 	[%rd16], %rs6;
	add.s32 	%r35, %r35, 1;
	add.s32 	%r33, %r33, -1;
	add.s32 	%r32, %r32, 1;
	setp.ne.s32 	%p8, %r32, 0;
	@%p8 bra 	$L__BB0_9;
$L__BB0_10:
	sub.s32 	%r25, %r2, %r31;
	add.s32 	%r26, %r25, %r1;
	setp.gt.u32 	%p9, %r26, -4;
	@%p9 bra 	$L__BB0_13;
	add.s32 	%r27, %r1, %r31;
	add.s32 	%r28, %r27, %r2;
	sub.s32 	%r36, %r28, %r35;
$L__BB0_12:
	add.s32 	%r29, %r36, -1;
	cvt.s64.s32 	%rd19, %r29;
	add.s64 	%rd20, %rd2, %rd19;
	ld.global.u8 	%rs7, [%rd20];
	cvt.s64.s32 	%rd21, %r35;
	add.s64 	%rd22, %rd1, %rd21;
	st.global.u8 	[%rd22], %rs7;
	ld.global.u8 	%rs8, [%rd20+-1];
	st.global.u8 	[%rd22+1], %rs8;
	ld.global.u8 	%rs9, [%rd20+-2];
	st.global.u8 	[%rd22+2], %rs9;
	ld.global.u8 	%rs10, [%rd20+-3];
	st.global.u8 	[%rd22+3], %rs10;
	add.s32 	%r35, %r35, 4;
	add.s32 	%r36, %r36, -4;
	setp.lt.s32 	%p10, %r35, %r31;
	@%p10 bra 	$L__BB0_12;
$L__BB0_13:
	bar.sync 	0;
	ld.global.u8 	%rs11, [%rd28];
	setp.eq.s16 	%p11, %rs11, 0;
	@%p11 bra 	$L__BB0_16;
	setp.ne.s16 	%p12, %rs11, 32;
	@%p12 bra 	$L__BB0_17;
	add.s64 	%rd24, %rd1, %rd27;
	mov.b16 	%rs13, 32;
	st.global.u8 	[%rd24], %rs13;
	bra.uni 	$L__BB0_17;
$L__BB0_16:
	add.s64 	%rd23, %rd1, %rd27;
	mov.b16 	%rs12, 0;
	st.global.u8 	[%rd23], %rs12;
$L__BB0_17:
	ret;

}


// ===== COMPILED SASS (sm_100) =====

	.target	sm_100

	.elftype	@"ET_EXEC"


//--------------------- .note.nv.tkinfo           --------------------------
	.section	.note.nv.tkinfo,"",@"SHT_NOTE"
	.sectionflags	@"SHF_NOTE_NV_TKINFO"
	.tkinfo
        /*0018*/ 	.word	0x00000002
        /*0030*/ 	.string	""
        /*0030*/ 	.string	"ptxas"
        /*0030*/ 	.string	"Cuda compilation tools, release 13.0, V13.0.88"
        /*0030*/ 	.string	"Build cuda_13.0.r13.0/compiler.36424714_0"
        /*0030*/ 	.string	"-arch sm_100 -m 64 "



//--------------------- .note.nv.cuinfo           --------------------------
	.section	.note.nv.cuinfo,"",@"SHT_NOTE"
	.sectionflags	@"SHF_NOTE_NV_CUINFO"
        /*0018*/ 	.short	0x0002
        /*001a*/ 	.short	0x0064
        /*001c*/ 	.short	0x0082
	.zero		2


//--------------------- .nv.info                  --------------------------
	.section	.nv.info,"",@"SHT_CUDA_INFO"
	.align	4


	//----- nvinfo : EIATTR_REGCOUNT
	.align		4
        /*0000*/ 	.byte	0x04, 0x2f
        /*0002*/ 	.short	(.L_1 - .L_0)
	.align		4
.L_0:
        /*0004*/ 	.word	index@(_Z12reverseWordsPcS_)
        /*0008*/ 	.word	0x00000016


	//----- nvinfo : EIATTR_FRAME_SIZE
	.align		4
.L_1:
        /*000c*/ 	.byte	0x04, 0x11
        /*000e*/ 	.short	(.L_3 - .L_2)
	.align		4
.L_2:
        /*0010*/ 	.word	index@(_Z12reverseWordsPcS_)
        /*0014*/ 	.word	0x00000000


	//----- nvinfo : EIATTR_MIN_STACK_SIZE
	.align		4
.L_3:
        /*0018*/ 	.byte	0x04, 0x12
        /*001a*/ 	.short	(.L_5 - .L_4)
	.align		4
.L_4:
        /*001c*/ 	.word	index@(_Z12reverseWordsPcS_)
        /*0020*/ 	.word	0x00000000
.L_5:


//--------------------- .nv.compat                --------------------------
	.section	.nv.compat,"",@"SHT_CUDA_COMPAT_INFO"
	.align	4
        /*0000*/ 	.byte	0x02, 0x09, 0x00, 0x00, 0x02, 0x02, 0x01, 0x00, 0x02, 0x05, 0x05, 0x00, 0x03, 0x07, 0x01, 0x01
        /*0010*/ 	.byte	0x02, 0x03, 0x00, 0x00, 0x02, 0x06, 0x01, 0x00, 0x04, 0x0b, 0x08, 0x00, 0x09, 0x00, 0x00, 0x00
        /*0020*/ 	.byte	0x00, 0x00, 0x00, 0x00


//--------------------- .nv.info._Z12reverseWordsPcS_ --------------------------
	.section	.nv.info._Z12reverseWordsPcS_,"",@"SHT_CUDA_INFO"
	.sectionflags	@""
	.align	4


	//----- nvinfo : EIATTR_CUDA_API_VERSION
	.align		4
        /*0000*/ 	.byte	0x04, 0x37
        /*0002*/ 	.short	(.L_7 - .L_6)
.L_6:
        /*0004*/ 	.word	0x00000082


	//----- nvinfo : EIATTR_KPARAM_INFO
	.align		4
.L_7:
        /*0008*/ 	.byte	0x04, 0x17
        /*000a*/ 	.short	(.L_9 - .L_8)
.L_8:
        /*000c*/ 	.word	0x00000000
        /*0010*/ 	.short	0x0001
        /*0012*/ 	.short	0x0008
        /*0014*/ 	.byte	0x00, 0xf5, 0x21, 0x00


	//----- nvinfo : EIATTR_KPARAM_INFO
	.align		4
.L_9:
        /*0018*/ 	.byte	0x04, 0x17
        /*001a*/ 	.short	(.L_11 - .L_10)
.L_10:
        /*001c*/ 	.word	0x00000000
        /*0020*/ 	.short	0x0000
        /*0022*/ 	.short	0x0000
        /*0024*/ 	.byte	0x00, 0xf5, 0x21, 0x00


	//----- nvinfo : EIATTR_SPARSE_MMA_MASK
	.align		4
.L_11:
        /*0028*/ 	.byte	0x03, 0x50
        /*002a*/ 	.short	0x0000


	//----- nvinfo : EIATTR_MAXREG_COUNT
	.align		4
        /*002c*/ 	.byte	0x03, 0x1b
        /*002e*/ 	.short	0x00ff


	//----- nvinfo : EIATTR_NUM_BARRIERS
	.align		4
        /*0030*/ 	.byte	0x02, 0x4c
        /*0032*/ 	.byte	0x01
	.zero		1


	//----- nvinfo : EIATTR_MERCURY_ISA_VERSION
	.align		4
        /*0034*/ 	.byte	0x03, 0x5f
        /*0036*/ 	.short	0x0101


	//----- nvinfo : EIATTR_VRC_CTA_INIT_COUNT
	.align		4
        /*0038*/ 	.byte	0x02, 0x4a
	.zero		1
	.zero		1


	//----- nvinfo : EIATTR_EXIT_INSTR_OFFSETS
	.align		4
        /*003c*/ 	.byte	0x04, 0x1c
        /*003e*/ 	.short	(.L_13 - .L_12)


	//   ....[0]....
.L_12:
        /*0040*/ 	.word	0x000000d0


	//   ....[1]....
        /*0044*/ 	.word	0x00000180


	//   ....[2]....
        /*0048*/ 	.word	0x00000630


	//   ....[3]....
        /*004c*/ 	.word	0x00000690


	//   ....[4]....
        /*0050*/ 	.word	0x000006e0


	//----- nvinfo : EIATTR_CRS_STACK_SIZE
	.align		4
.L_13:
        /*0054*/ 	.byte	0x04, 0x1e
        /*0056*/ 	.short	(.L_15 - .L_14)
.L_14:
        /*0058*/ 	.word	0x00000000


	//----- nvinfo : EIATTR_CBANK_PARAM_SIZE
	.align		4
.L_15:
        /*005c*/ 	.byte	0x03, 0x19
        /*005e*/ 	.short	0x0010


	//----- nvinfo : EIATTR_PARAM_CBANK
	.align		4
        /*0060*/ 	.byte	0x04, 0x0a
        /*0062*/ 	.short	(.L_17 - .L_16)
	.align		4
.L_16:
        /*0064*/ 	.word	index@(.nv.constant0._Z12reverseWordsPcS_)
        /*0068*/ 	.short	0x0380
        /*006a*/ 	.short	0x0010


	//----- nvinfo : EIATTR_SW_WAR
	.align		4
.L_17:
        /*006c*/ 	.byte	0x04, 0x36
        /*006e*/ 	.short	(.L_19 - .L_18)
.L_18:
        /*0070*/ 	.word	0x00000008
.L_19:


//--------------------- .nv.callgraph             --------------------------
	.section	.nv.callgraph,"",@"SHT_CUDA_CALLGRAPH"
	.align	4
	.sectionentsize	8
	.align		4
        /*0000*/ 	.word	0x00000000
	.align		4
        /*0004*/ 	.word	0xffffffff
	.align		4
        /*0008*/ 	.word	0x00000000
	.align		4
        /*000c*/ 	.word	0xfffffffe
	.align		4
        /*0010*/ 	.word	0x00000000
	.align		4
        /*0014*/ 	.word	0xfffffffd
	.align		4
        /*0018*/ 	.word	0x00000000
	.align		4
        /*001c*/ 	.word	0xfffffffc


//--------------------- .text._Z12reverseWordsPcS_ --------------------------
	.section	.text._Z12reverseWordsPcS_,"ax",@progbits
	.align	128
        .global         _Z12reverseWordsPcS_
        .type           _Z12reverseWordsPcS_,@function
        .size           _Z12reverseWordsPcS_,(.L_x_13 - _Z12reverseWordsPcS_)
        .other          _Z12reverseWordsPcS_,@"STO_CUDA_ENTRY STV_DEFAULT"
_Z12reverseWordsPcS_:
.text._Z12reverseWordsPcS_:
[----:B------:R-:W-:Y:S01]  /*0000*/  LDC R1, c[0x0][0x37c] ;  /* 0x0000df00ff017b82 */ /* 0x000fe20000000800 */
[----:B------:R-:W0:Y:S07]  /*0010*/  S2R R6, SR_TID.X ;  /* 0x0000000000067919 */ /* 0x000e2e0000002100 */
[----:B------:R-:W1:Y:S01]  /*0020*/  S2UR UR4, SR_CTAID.X ;  /* 0x00000000000479c3 */ /* 0x000e620000002500 */
[----:B------:R-:W1:Y:S01]  /*0030*/  LDCU UR5, c[0x0][0x360] ;  /* 0x00006c00ff0577ac */ /* 0x000e620008000800 */
[----:B------:R-:W2:Y:S01]  /*0040*/  LDCU.64 UR8, c[0x0][0x380] ;  /* 0x00007000ff0877ac */ /* 0x000ea20008000a00 */
[----:B------:R-:W3:Y:S01]  /*0050*/  LDCU.64 UR6, c[0x0][0x358] ;  /* 0x00006b00ff0677ac */ /* 0x000ee20008000a00 */
[----:B-1----:R-:W-:-:S06]  /*0060*/  UIMAD UR4, UR4, UR5, URZ ;  /* 0x00000005040472a4 */ /* 0x002fcc000f8e02ff */
[----:B0-----:R-:W-:-:S05]  /*0070*/  VIADD R4, R6, UR4 ;  /* 0x0000000406047c36 */ /* 0x001fca0008000000 */
[----:B------:R-:W-:Y:S02]  /*0080*/  SHF.R.S32.HI R5, RZ, 0x1f, R4 ;  /* 0x0000001fff057819 */ /* 0x000fe40000011404 */
[----:B--2---:R-:W-:-:S04]  /*0090*/  IADD3 R2, P0, PT, R4, UR8, RZ ;  /* 0x0000000804027c10 */ /* 0x004fc8000ff1e0ff */
[----:B------:R-:W-:-:S05]  /*00a0*/  IADD3.X R3, PT, PT, R5, UR9, RZ, P0, !PT ;  /* 0x0000000905037c10 */ /* 0x000fca00087fe4ff */
[----:B---3--:R-:W2:Y:S02]  /*00b0*/  LDG.E.U8 R7, desc[UR6][R2.64] ;  /* 0x0000000602077981 */ /* 0x008ea4000c1e1100 */
[----:B--2---:R-:W-:-:S13]  /*00c0*/  ISETP.NE.AND P0, PT, R7, 0x20, PT ;  /* 0x000000200700780c */ /* 0x004fda0003f05270 */
[----:B------:R-:W-:Y:S05]  /*00d0*/  @!P0 EXIT ;  /* 0x000000000000894d */ /* 0x000fea0003800000 */
[----:B------:R-:W-:Y:S01]  /*00e0*/  IMAD.MOV.U32 R0, RZ, RZ, R4 ;  /* 0x000000ffff007224 */ /* 0x000fe200078e0004 */
[----:B------:R-:W-:Y:S01]  /*00f0*/  BSSY.RECONVERGENT B0, `(.L_x_0) ;  /* 0x000000a000007945 */ /* 0x000fe20003800200 */
[----:B------:R-:W-:Y:S02]  /*0100*/  IMAD.MOV.U32 R9, RZ, RZ, R2 ;  /* 0x000000ffff097224 */ /* 0x000fe400078e0002 */
[----:B------:R-:W-:Y:S01]  /*0110*/  IMAD.MOV.U32 R10, RZ, RZ, R3 ;  /* 0x000000ffff0a7224 */ /* 0x000fe200078e0003 */
[----:B------:R-:W-:-:S13]  /*0120*/  ISETP.NE.AND P0, PT, R0, RZ, PT ;  /* 0x000000ff0000720c */ /* 0x000fda0003f05270 */
[----:B------:R-:W-:Y:S05]  /*0130*/  @!P0 BRA `(.L_x_1) ;  /* 0x0000000000148947 */ /* 0x000fea0003800000 */
[----:B------:R-:W-:Y:S02]  /*0140*/  IMAD.MOV.U32 R2, RZ, RZ, R9 ;  /* 0x000000ffff027224 */ /* 0x000fe400078e0009 */
[----:B------:R-:W-:-:S05]  /*0150*/  IMAD.MOV.U32 R3, RZ, RZ, R10 ;  /* 0x000000ffff037224 */ /* 0x000fca00078e000a */
[----:B------:R-:W2:Y:S02]  /*0160*/  LDG.E.U8 R2, desc[UR6][R2.64+-0x1] ;  /* 0xffffff0602027981 */ /* 0x000ea4000c1e1100 */
[----:B--2---:R-:W-:-:S13]  /*0170*/  ISETP.NE.AND P0, PT, R2, 0x20, PT ;  /* 0x000000200200780c */ /* 0x004fda0003f05270 */
[----:B------:R-:W-:Y:S05]  /*0180*/  @P0 EXIT ;  /* 0x000000000000094d */ /* 0x000fea0003800000 */
.L_x_1:
[----:B------:R-:W-:Y:S05]  /*0190*/  BSYNC.RECONVERGENT B0 ;  /* 0x0000000000007941 */ /* 0x000fea0003800200 */
.L_x_0:
[----:B------:R-:W-:Y:S01]  /*01a0*/  BSSY.RECONVERGENT B0, `(.L_x_2) ;  /* 0x0000013000007945 */ /* 0x000fe20003800200 */
[----:B------:R-:W-:Y:S01]  /*01b0*/  PRMT R8, R7, 0x7610, R8 ;  /* 0x0000761007087816 */ /* 0x000fe20000000008 */
[----:B------:R-:W-:Y:S01]  /*01c0*/  IMAD.MOV.U32 R2, RZ, RZ, R4 ;  /* 0x000000ffff027224 */ /* 0x000fe200078e0004 */
[----:B------:R-:W0:Y:S01]  /*01d0*/  LDCU.64 UR8, c[0x0][0x380] ;  /* 0x00007000ff0877ac */ /* 0x000e220008000a00 */
[----:B------:R-:W-:Y:S02]  /*01e0*/  IMAD.MOV.U32 R3, RZ, RZ, R5 ;  /* 0x000000ffff037224 */ /* 0x000fe400078e0005 */
[----:B------:R-:W-:-:S07]  /*01f0*/  IMAD.MOV.U32 R7, RZ, RZ, R0 ;  /* 0x000000ffff077224 */ /* 0x000fce00078e0000 */
.L_x_4:
[----:B------:R-:W-:-:S04]  /*0200*/  PRMT R4, R8, 0x9910, RZ ;  /* 0x0000991008047816 */ /* 0x000fc800000000ff */
[----:B------:R-:W-:-:S13]  /*0210*/  ISETP.NE.AND P0, PT, R4, RZ, PT ;  /* 0x000000ff0400720c */ /* 0x000fda0003f05270 */
[----:B------:R-:W-:Y:S05]  /*0220*/  @!P0 BRA `(.L_x_3) ;  /* 0x0000000000288947 */ /* 0x000fea0003800000 */
[----:B0-----:R-:W-:-:S04]  /*0230*/  IADD3 R4, P0, PT, R7, UR8, RZ ;  /* 0x0000000807047c10 */ /* 0x001fc8000ff1e0ff */
[----:B------:R-:W-:-:S05]  /*0240*/  LEA.HI.X.SX32 R5, R7, UR9, 0x1, P0 ;  /* 0x0000000907057c11 */ /* 0x000fca00080f0eff */
[----:B------:R-:W2:Y:S01]  /*0250*/  LDG.E.U8 R8, desc[UR6][R4.64+0x1] ;  /* 0x0000010604087981 */ /* 0x000ea2000c1e1100 */
[----:B------:R-:W-:Y:S01]  /*0260*/  VIADD R2, R7, 0x1 ;  /* 0x0000000107027836 */ /* 0x000fe20000000000 */
[----:B------:R-:W-:-:S03]  /*0270*/  IADD3 R9, P1, PT, R4, 0x1, RZ ;  /* 0x0000000104097810 */ /* 0x000fc60007f3e0ff */
[--C-:B------:R-:W-:Y:S01]  /*0280*/  IMAD.MOV.U32 R7, RZ, RZ, R2.reuse ;  /* 0x000000ffff077224 */ /* 0x100fe200078e0002 */
[----:B------:R-:W-:Y:S01]  /*0290*/  SHF.R.S32.HI R3, RZ, 0x1f, R2 ;  /* 0x0000001fff037819 */ /* 0x000fe20000011402 */
[----:B------:R-:W-:Y:S01]  /*02a0*/  IMAD.X R10, RZ, RZ, R5, P1 ;  /* 0x000000ffff0a7224 */ /* 0x000fe200008e0605 */
[----:B--2---:R-:W-:-:S13]  /*02b0*/  ISETP.NE.AND P0, PT, R8, 0x20, PT ;  /* 0x000000200800780c */ /* 0x004fda0003f05270 */
[----:B------:R-:W-:Y:S05]  /*02c0*/  @P0 BRA `(.L_x_4) ;  /* 0xfffffffc00cc0947 */ /* 0x000fea000383ffff */
.L_x_3:
[----:B0-----:R-:W-:Y:S05]  /*02d0*/  BSYNC.RECONVERGENT B0 ;  /* 0x0000000000007941 */ /* 0x001fea0003800200 */
.L_x_2:
[----:B------:R-:W-:Y:S01]  /*02e0*/  ISETP.GT.AND P0, PT, R7, R0, PT ;  /* 0x000000000700720c */ /* 0x000fe20003f04270 */
[----:B------:R-:W0:Y:S01]  /*02f0*/  LDCU.128 UR8, c[0x0][0x380] ;  /* 0x00007000ff0877ac */ /* 0x000e220008000c00 */
[----:B------:R-:W-:Y:S01]  /*0300*/  BSSY.RECONVERGENT B0, `(.L_x_5) ;  /* 0x000002d000007945 */ /* 0x000fe20003800200 */
[----:B------:R-:W-:Y:S01]  /*0310*/  IMAD.MOV.U32 R4, RZ, RZ, R9 ;  /* 0x000000ffff047224 */ /* 0x000fe200078e0009 */
[----:B------:R-:W1:Y:S01]  /*0320*/  LDCU.128 UR12, c[0x0][0x380] ;  /* 0x00007000ff0c77ac */ /* 0x000e620008000c00 */
[----:B------:R-:W-:-:S08]  /*0330*/  IMAD.MOV.U32 R5, RZ, RZ, R10 ;  /* 0x000000ffff057224 */ /* 0x000fd000078e000a */
[----:B------:R-:W-:Y:S05]  /*0340*/  @!P0 BRA `(.L_x_6) ;  /* 0x0000000000a08947 */ /* 0x000fea0003800000 */
[----:B------:R-:W-:Y:S01]  /*0350*/  IMAD.IADD R8, R7, 0x1, -R0 ;  /* 0x0000000107087824 */ /* 0x000fe200078e0a00 */
[----:B------:R-:W-:Y:S01]  /*0360*/  IADD3 R9, PT, PT, R6, UR4, -R7 ;  /* 0x0000000406097c10 */ /* 0x000fe2000fffe807 */
[----:B------:R-:W-:Y:S03]  /*0370*/  BSSY.RECONVERGENT B1, `(.L_x_7) ;  /* 0x0000011000017945 */ /* 0x000fe60003800200 */
[----:B------:R-:W-:Y:S02]  /*0380*/  LOP3.LUT P1, R8, R8, 0x3, RZ, 0xc0, !PT ;  /* 0x0000000308087812 */ /* 0x000fe4000782c0ff */
[----:B------:R-:W-:-:S11]  /*0390*/  ISETP.GT.U32.AND P0, PT, R9, -0x4, PT ;  /* 0xfffffffc0900780c */ /* 0x000fd60003f04070 */
[----:B------:R-:W-:Y:S05]  /*03a0*/  @!P1 BRA `(.L_x_8) ;  /* 0x0000000000349947 */ /* 0x000fea0003800000 */
[----:B------:R-:W-:Y:S02]  /*03b0*/  IMAD.MOV R13, RZ, RZ, -R8 ;  /* 0x000000ffff0d7224 */ /* 0x000fe400078e0a08 */
[----:B------:R-:W-:-:S07]  /*03c0*/  VIADD R12, R7, 0xffffffff ;  /* 0xffffffff070c7836 */ /* 0x000fce0000000000 */
.L_x_9:
[----:B0-----:R-:W-:-:S04]  /*03d0*/  IADD3 R8, P1, PT, R12, UR8, RZ ;  /* 0x000000080c087c10 */ /* 0x001fc8000ff3e0ff */
[----:B--2---:R-:W-:-:S06]  /*03e0*/  LEA.HI.X.SX32 R9, R12, UR9, 0x1, P1 ;  /* 0x000000090c097c11 */ /* 0x004fcc00088f0eff */
[----:B------:R-:W2:Y:S01]  /*03f0*/  LDG.E.U8 R9, desc[UR6][R8.64] ;  /* 0x0000000608097981 */ /* 0x000ea2000c1e1100 */
[----:B------:R-:W-:Y:S01]  /*0400*/  IADD3 R10, P1, PT, R0, UR10, RZ ;  /* 0x0000000a000a7c10 */ /* 0x000fe2000ff3e0ff */
[----:B------:R-:W-:Y:S02]  /*0410*/  VIADD R13, R13, 0x1 ;  /* 0x000000010d0d7836 */ /* 0x000fe40000000000 */
[----:B------:R-:W-:Y:S01]  /*0420*/  VIADD R12, R12, 0xffffffff ;  /* 0xffffffff0c0c7836 */ /* 0x000fe20000000000 */
[C---:B------:R-:W-:Y:S01]  /*0430*/  LEA.HI.X.SX32 R11, R0.reuse, UR11, 0x1, P1 ;  /* 0x0000000b000b7c11 */ /* 0x040fe200088f0eff */
[----:B------:R-:W-:Y:S01]  /*0440*/  VIADD R0, R0, 0x1 ;  /* 0x0000000100007836 */ /* 0x000fe20000000000 */
[----:B------:R-:W-:-:S03]  /*0450*/  ISETP.NE.AND P1, PT, R13, RZ, PT ;  /* 0x000000ff0d00720c */ /* 0x000fc60003f25270 */
[----:B--2---:R2:W-:Y:S10]  /*0460*/  STG.E.U8 desc[UR6][R10.64], R9 ;  /* 0x000000090a007986 */ /* 0x0045f4000c101106 */
[----:B------:R-:W-:Y:S05]  /*0470*/  @P1 BRA `(.L_x_9) ;  /* 0xfffffffc00d41947 */ /* 0x000fea000383ffff */
.L_x_8:
[----:B01----:R-:W-:Y:S05]  /*0480*/  BSYNC.RECONVERGENT B1 ;  /* 0x0000000000017941 */ /* 0x003fea0003800200 */
.L_x_7:
[----:B------:R-:W-:Y:S05]  /*0490*/  @P0 BRA `(.L_x_6) ;  /* 0x00000000004c0947 */ /* 0x000fea0003800000 */
[----:B--2---:R-:W-:-:S05]  /*04a0*/  IADD3 R9, PT, PT, R6, UR4, R7 ;  /* 0x0000000406097c10 */ /* 0x004fca000fffe007 */
[----:B------:R-:W-:-:S07]  /*04b0*/  IMAD.IADD R6, R9, 0x1, -R0 ;  /* 0x0000000109067824 */ /* 0x000fce00078e0a00 */
.L_x_10:
[----:B------:R-:W-:-:S05]  /*04c0*/  VIADD R9, R6, 0xffffffff ;  /* 0xffffffff06097836 */ /* 0x000fca0000000000 */
[----:B------:R-:W-:-:S04]  /*04d0*/  IADD3 R8, P0, PT, R9, UR12, RZ ;  /* 0x0000000c09087c10 */ /* 0x000fc8000ff1e0ff */
[----:B------:R-:W-:-:S05]  /*04e0*/  LEA.HI.X.SX32 R9, R9, UR13, 0x1, P0 ;  /* 0x0000000d09097c11 */ /* 0x000fca00080f0eff */
[----:B---3--:R-:W2:Y:S01]  /*04f0*/  LDG.E.U8 R13, desc[UR6][R8.64] ;  /* 0x00000006080d7981 */ /* 0x008ea2000c1e1100 */
[----:B------:R-:W-:-:S04]  /*0500*/  IADD3 R10, P0, PT, R0, UR14, RZ ;  /* 0x0000000e000a7c10 */ /* 0x000fc8000ff1e0ff */
[----:B------:R-:W-:-:S05]  /*0510*/  LEA.HI.X.SX32 R11, R0, UR15, 0x1, P0 ;  /* 0x0000000f000b7c11 */ /* 0x000fca00080f0eff */
[----:B--2---:R3:W-:Y:S04]  /*0520*/  STG.E.U8 desc[UR6][R10.64], R13 ;  /* 0x0000000d0a007986 */ /* 0x0047e8000c101106 */
[----:B------:R-:W2:Y:S04]  /*0530*/  LDG.E.U8 R15, desc[UR6][R8.64+-0x1] ;  /* 0xffffff06080f7981 */ /* 0x000ea8000c1e1100 */
[----:B--2---:R3:W-:Y:S04]  /*0540*/  STG.E.U8 desc[UR6][R10.64+0x1], R15 ;  /* 0x0000010f0a007986 */ /* 0x0047e8000c101106 */
[----:B------:R-:W2:Y:S04]  /*0550*/  LDG.E.U8 R17, desc[UR6][R8.64+-0x2] ;  /* 0xfffffe0608117981 */ /* 0x000ea8000c1e1100 */
[----:B--2---:R3:W-:Y:S04]  /*0560*/  STG.E.U8 desc[UR6][R10.64+0x2], R17 ;  /* 0x000002110a007986 */ /* 0x0047e8000c101106 */
[----:B------:R-:W2:Y:S01]  /*0570*/  LDG.E.U8 R19, desc[UR6][R8.64+-0x3] ;  /* 0xfffffd0608137981 */ /* 0x000ea2000c1e1100 */
[----:B------:R-:W-:-:S02]  /*0580*/  VIADD R0, R0, 0x4 ;  /* 0x0000000400007836 */ /* 0x000fc40000000000 */
[----:B------:R-:W-:-:S03]  /*0590*/  VIADD R6, R6, 0xfffffffc ;  /* 0xfffffffc06067836 */ /* 0x000fc60000000000 */
[----:B------:R-:W-:Y:S01]  /*05a0*/  ISETP.GE.AND P0, PT, R0, R7, PT ;  /* 0x000000070000720c */ /* 0x000fe20003f06270 */
[----:B--2---:R3:W-:-:S12]  /*05b0*/  STG.E.U8 desc[UR6][R10.64+0x3], R19 ;  /* 0x000003130a007986 */ /* 0x0047d8000c101106 */
[----:B------:R-:W-:Y:S05]  /*05c0*/  @!P0 BRA `(.L_x_10) ;  /* 0xfffffffc00bc8947 */ /* 0x000fea000383ffff */
.L_x_6:
[----:B01----:R-:W-:Y:S05]  /*05d0*/  BSYNC.RECONVERGENT B0 ;  /* 0x0000000000007941 */ /* 0x003fea0003800200 */
.L_x_5:
[----:B------:R-:W-:Y:S06]  /*05e0*/  BAR.SYNC.DEFER_BLOCKING 0x0 ;  /* 0x0000000000007b1d */ /* 0x000fec0000010000 */
[----:B------:R-:W4:Y:S02]  /*05f0*/  LDG.E.U8 R4, desc[UR6][R4.64] ;  /* 0x0000000604047981 */ /* 0x000f24000c1e1100 */
[----:B----4-:R-:W-:-:S13]  /*0600*/  ISETP.NE.AND P0, PT, R4, RZ, PT ;  /* 0x000000ff0400720c */ /* 0x010fda0003f05270 */
[----:B------:R-:W-:Y:S05]  /*0610*/  @!P0 BRA `(.L_x_11) ;  /* 0x0000000000208947 */ /* 0x000fea0003800000 */
[----:B------:R-:W-:-:S13]  /*0620*/  ISETP.NE.AND P0, PT, R4, 0x20, PT ;  /* 0x000000200400780c */ /* 0x000fda0003f05270 */
[----:B------:R-:W-:Y:S05]  /*0630*/  @P0 EXIT ;  /* 0x000000000000094d */ /* 0x000fea0003800000 */
[----:B------:R-:W0:Y:S01]  /*0640*/  LDCU.64 UR4, c[0x0][0x388] ;  /* 0x00007100ff0477ac */ /* 0x000e220008000a00 */
[----:B------:R-:W-:Y:S01]  /*0650*/  IMAD.MOV.U32 R0, RZ, RZ, 0x20 ;  /* 0x00000020ff007424 */ /* 0x000fe200078e00ff */
[----:B0-----:R-:W-:-:S04]  /*0660*/  IADD3 R2, P0, PT, R2, UR4, RZ ;  /* 0x0000000402027c10 */ /* 0x001fc8000ff1e0ff */
[----:B------:R-:W-:-:S05]  /*0670*/  IADD3.X R3, PT, PT, R3, UR5, RZ, P0, !PT ;  /* 0x0000000503037c10 */ /* 0x000fca00087fe4ff */
[----:B------:R-:W-:Y:S01]  /*0680*/  STG.E.U8 desc[UR6][R2.64], R0 ;  /* 0x0000000002007986 */ /* 0x000fe2000c101106 */
[----:B------:R-:W-:Y:S05]  /*0690*/  EXIT ;  /* 0x000000000000794d */ /* 0x000fea0003800000 */
.L_x_11:
[----:B------:R-:W0:Y:S02]  /*06a0*/  LDCU.64 UR4, c[0x0][0x388] ;  /* 0x00007100ff0477ac */ /* 0x000e240008000a00 */
[----:B0-----:R-:W-:-:S04]  /*06b0*/  IADD3 R2, P0, PT, R2, UR4, RZ ;  /* 0x0000000402027c10 */ /* 0x001fc8000ff1e0ff */
[----:B------:R-:W-:-:S05]  /*06c0*/  IADD3.X R3, PT, PT, R3, UR5, RZ, P0, !PT ;  /* 0x0000000503037c10 */ /* 0x000fca00087fe4ff */
[----:B------:R-:W-:Y:S01]  /*06d0*/  STG.E.U8 desc[UR6][R2.64], RZ ;  /* 0x000000ff02007986 */ /* 0x000fe2000c101106 */
[----:B------:R-:W-:Y:S05]  /*06e0*/  EXIT ;  /* 0x000000000000794d */ /* 0x000fea0003800000 */
.L_x_12:
[----:B------:R-:W-:-:S00]  /*06f0*/  BRA `(.L_x_12) ;  /* 0xfffffffc00fc7947 */ /* 0x000fc0000383ffff */
[----:B------:R-:W-:-:S00]  /*0700*/  NOP ;  /* 0x0000000000007918 */ /* 0x000fc00000000000 */
[----:B------:R-:W-:-:S00]  /*0710*/  NOP ;  /* 0x0000000000007918 */ /* 0x000fc00000000000 */
[----:B------:R-:W-:-:S00]  /*0720*/  NOP ;  /* 0x0000000000007918 */ /* 0x000fc00000000000 */
[----:B------:R-:W-:-:S00]  /*0730*/  NOP ;  /* 0x0000000000007918 */ /* 0x000fc00000000000 */
[----:B------:R-:W-:-:S00]  /*0740*/  NOP ;  /* 0x0000000000007918 */ /* 0x000fc00000000000 */
[----:B------:R-:W-:-:S00]  /*0750*/  NOP ;  /* 0x0000000000007918 */ /* 0x000fc00000000000 */
[----:B------:R-:W-:-:S00]  /*0760*/  NOP ;  /* 0x0000000000007918 */ /* 0x000fc00000000000 */
[----:B------:R-:W-:-:S00]  /*0770*/  NOP ;  /* 0x0000000000007918 */ /* 0x000fc00000000000 */
.L_x_13:


//--------------------- .nv.shared.reserved.0     --------------------------
	.section	.nv.shared.reserved.0,"aw",@nobits
	.weak		__nv_reservedSMEM_offset_0_alias
	.size		__nv_reservedSMEM_offset_0_alias, 0, 64
	.other		__nv_reservedSMEM_offset_0_alias,@"STO_CUDA_RESERVED_SHARED STV_DEFAULT"
__nv_reservedSMEM_offset_0_alias:
	.zero		0
	.zero		64


//--------------------- .nv.constant0._Z12reverseWordsPcS_ --------------------------
	.section	.nv.constant0._Z12reverseWordsPcS_,"a",@progbits
	.sectionflags	@""
	.align	4
.nv.constant0._Z12reverseWordsPcS_:
	.zero		912


//--------------------- SYMBOLS --------------------------

	.type		.nv.reservedSmem.offset0,@object
	.size		.nv.reservedSmem.offset0,0x4
